	.headerflags	@"EF_CUDA_TEXMODE_UNIFIED EF_CUDA_64BIT_ADDRESS EF_CUDA_ACCELERATORS EF_CUDA_SM90 EF_CUDA_VIRTUAL_SM(EF_CUDA_SM90)"
	.elftype	@"ET_EXEC"


//--------------------- .nv.info                  --------------------------
	.section	.nv.info,"",@"SHT_CUDA_INFO"
	.align	4


	//----- nvinfo : EIATTR_REGCOUNT
	.align		4
        /*0000*/ 	.byte	0x04, 0x2f
        /*0002*/ 	.short	(.L_1 - .L_0)
	.align		4
.L_0:
        /*0004*/ 	.word	index@(triton_poi_fused_max_pool2d_with_indices_11)
        /*0008*/ 	.word	0x00000017


	//----- nvinfo : EIATTR_MIN_STACK_SIZE
	.align		4
.L_1:
        /*000c*/ 	.byte	0x04, 0x12
        /*000e*/ 	.short	(.L_3 - .L_2)
	.align		4
.L_2:
        /*0010*/ 	.word	index@(triton_poi_fused_max_pool2d_with_indices_11)
        /*0014*/ 	.word	0x00000000


	//----- nvinfo : EIATTR_FRAME_SIZE
	.align		4
.L_3:
        /*0018*/ 	.byte	0x04, 0x11
        /*001a*/ 	.short	(.L_5 - .L_4)
	.align		4
.L_4:
        /*001c*/ 	.word	index@(triton_poi_fused_max_pool2d_with_indices_11)
        /*0020*/ 	.word	0x00000000


	//----- nvinfo : EIATTR_MIN_STACK_SIZE
	.align		4
.L_5:
        /*0024*/ 	.byte	0x04, 0x12
        /*0026*/ 	.short	(.L_7 - .L_6)
	.align		4
.L_6:
        /*0028*/ 	.word	index@(triton_poi_fused_max_pool2d_with_indices_11)
        /*002c*/ 	.word	0x00000000
.L_7:


//--------------------- .nv.info.triton_poi_fused_max_pool2d_with_indices_11 --------------------------
	.section	.nv.info.triton_poi_fused_max_pool2d_with_indices_11,"",@"SHT_CUDA_INFO"
	.sectionflags	@""
	.align	4


	//----- nvinfo : EIATTR_CUDA_API_VERSION
	.align		4
        /*0000*/ 	.byte	0x04, 0x37
        /*0002*/ 	.short	(.L_9 - .L_8)
.L_8:
        /*0004*/ 	.word	0x0000007c


	//----- nvinfo : EIATTR_KPARAM_INFO
	.align		4
.L_9:
        /*0008*/ 	.byte	0x04, 0x17
        /*000a*/ 	.short	(.L_11 - .L_10)
.L_10:
        /*000c*/ 	.word	0x00000000
        /*0010*/ 	.short	0x0003
        /*0012*/ 	.short	0x0018
        /*0014*/ 	.byte	0x00, 0xf0, 0x11, 0x00


	//----- nvinfo : EIATTR_KPARAM_INFO
	.align		4
.L_11:
        /*0018*/ 	.byte	0x04, 0x17
        /*001a*/ 	.short	(.L_13 - .L_12)
.L_12:
        /*001c*/ 	.word	0x00000000
        /*0020*/ 	.short	0x0002
        /*0022*/ 	.short	0x0010
        /*0024*/ 	.byte	0x00, 0xf4, 0x21, 0x00


	//----- nvinfo : EIATTR_KPARAM_INFO
	.align		4
.L_13:
        /*0028*/ 	.byte	0x04, 0x17
        /*002a*/ 	.short	(.L_15 - .L_14)
.L_14:
        /*002c*/ 	.word	0x00000000
        /*0030*/ 	.short	0x0001
        /*0032*/ 	.short	0x0008
        /*0034*/ 	.byte	0x00, 0xf4, 0x21, 0x00


	//----- nvinfo : EIATTR_KPARAM_INFO
	.align		4
.L_15:
        /*0038*/ 	.byte	0x04, 0x17
        /*003a*/ 	.short	(.L_17 - .L_16)
.L_16:
        /*003c*/ 	.word	0x00000000
        /*0040*/ 	.short	0x0000
        /*0042*/ 	.short	0x0000
        /*0044*/ 	.byte	0x00, 0xf4, 0x21, 0x00


	//----- nvinfo : EIATTR_SPARSE_MMA_MASK
	.align		4
.L_17:
        /*0048*/ 	.byte	0x03, 0x50
        /*004a*/ 	.short	0x0000


	//----- nvinfo : EIATTR_MAXREG_COUNT
	.align		4
        /*004c*/ 	.byte	0x03, 0x1b
        /*004e*/ 	.short	0x00ff


	//----- nvinfo : EIATTR_EXIT_INSTR_OFFSETS
	.align		4
        /*0050*/ 	.byte	0x04, 0x1c
        /*0052*/ 	.short	(.L_19 - .L_18)


	//   ....[0]....
.L_18:
        /*0054*/ 	.word	0x000004e0


	//   ....[1]....
        /*0058*/ 	.word	0x00000500


	//----- nvinfo : EIATTR_REQNTID
	.align		4
.L_19:
        /*005c*/ 	.byte	0x04, 0x10
        /*005e*/ 	.short	(.L_21 - .L_20)
.L_20:
        /*0060*/ 	.word	0x00000080
        /*0064*/ 	.word	0x00000001
        /*0068*/ 	.word	0x00000001


	//----- nvinfo : EIATTR_CBANK_PARAM_SIZE
	.align		4
.L_21:
        /*006c*/ 	.byte	0x03, 0x19
        /*006e*/ 	.short	0x001c


	//----- nvinfo : EIATTR_PARAM_CBANK
	.align		4
        /*0070*/ 	.byte	0x04, 0x0a
        /*0072*/ 	.short	(.L_23 - .L_22)
	.align		4
.L_22:
        /*0074*/ 	.word	index@(.nv.constant0.triton_poi_fused_max_pool2d_with_indices_11)
        /*0078*/ 	.short	0x0210
        /*007a*/ 	.short	0x001c


	//----- nvinfo : EIATTR_SW_WAR
	.align		4
.L_23:
        /*007c*/ 	.byte	0x04, 0x36
        /*007e*/ 	.short	(.L_25 - .L_24)
.L_24:
        /*0080*/ 	.word	0x00000008
.L_25:


//--------------------- .nv.callgraph             --------------------------
	.section	.nv.callgraph,"",@"SHT_CUDA_CALLGRAPH"
	.align	4
	.sectionentsize	8
	.align		4
        /*0000*/ 	.word	0x00000000
	.align		4
        /*0004*/ 	.word	0xffffffff
	.align		4
        /*0008*/ 	.word	0x00000000
	.align		4
        /*000c*/ 	.word	0xfffffffe
	.align		4
        /*0010*/ 	.word	0x00000000
	.align		4
        /*0014*/ 	.word	0xfffffffd
	.align		4
        /*0018*/ 	.word	0x00000000
	.align		4
        /*001c*/ 	.word	0xfffffffc


//--------------------- .text.triton_poi_fused_max_pool2d_with_indices_11 --------------------------
	.section	.text.triton_poi_fused_max_pool2d_with_indices_11,"ax",@progbits
	.align	128
        .global         triton_poi_fused_max_pool2d_with_indices_11
        .type           triton_poi_fused_max_pool2d_with_indices_11,@function
        .size           triton_poi_fused_max_pool2d_with_indices_11,(.L_x_1 - triton_poi_fused_max_pool2d_with_indices_11)
        .other          triton_poi_fused_max_pool2d_with_indices_11,@"STO_CUDA_ENTRY STV_DEFAULT"
triton_poi_fused_max_pool2d_with_indices_11:
.text.triton_poi_fused_max_pool2d_with_indices_11:
[----:B------:R-:W0:Y:S02]  /*0000*/  LDC R1, c[0x0][0x28] ;  /* 0x00000a00ff017b82 */ /* 0x000e240000000800 */
[----:B------:R-:W1:Y:S01]  /*0010*/  S2R R0, SR_TID.X ;  /* 0x0000000000007919 */ /* 0x000e620000002100 */
[----:B------:R-:W-:Y:S01]  /*0020*/  ULDC.64 UR4, c[0x0][0x208] ;  /* 0x0000820000047ab9 */ /* 0x000fe20000000a00 */
[----:B------:R-:W2:Y:S01]  /*0030*/  S2R R3, SR_CTAID.X ;  /* 0x0000000000037919 */ /* 0x000ea20000002500 */
[----:B------:R-:W-:Y:S01]  /*0040*/  CS2R R18, SRZ ;  /* 0x0000000000127805 */ /* 0x000fe2000001ff00 */
[----:B------:R-:W-:Y:S01]  /*0050*/  IMAD.MOV.U32 R20, RZ, RZ, RZ ;  /* 0x000000ffff147224 */ /* 0x000fe200078e00ff */
[----:B------:R-:W-:Y:S01]  /*0060*/  ULDC.64 UR6, c[0x0][0x220] ;  /* 0x0000880000067ab9 */ /* 0x000fe20000000a00 */
[----:B-1----:R-:W-:Y:S01]  /*0070*/  IMAD.SHL.U32 R0, R0, 0x2, RZ ;  /* 0x0000000200007824 */ /* 0x002fe200078e00ff */
[----:B--2---:R-:W-:-:S04]  /*0080*/  SHF.R.S32.HI R7, RZ, 0x17, R3 ;  /* 0x00000017ff077819 */ /* 0x004fc80000011403 */
[----:B------:R-:W-:Y:S02]  /*0090*/  LOP3.LUT R0, R0, 0xfe, RZ, 0xc0, !PT ;  /* 0x000000fe00007812 */ /* 0x000fe400078ec0ff */
[----:B------:R-:W-:-:S03]  /*00a0*/  SGXT R7, R7, 0x1 ;  /* 0x000000010707781a */ /* 0x000fc60000000200 */
[----:B------:R-:W-:Y:S02]  /*00b0*/  IMAD R0, R3, 0x100, R0 ;  /* 0x0000010003007824 */ /* 0x000fe400078e0200 */
[----:B------:R-:W1:Y:S02]  /*00c0*/  LDC.64 R2, c[0x0][0x210] ;  /* 0x00008400ff027b82 */ /* 0x000e640000000a00 */
[C---:B------:R-:W-:Y:S01]  /*00d0*/  VIADD R4, R0.reuse, 0x1 ;  /* 0x0000000100047836 */ /* 0x040fe20000000000 */
[----:B------:R-:W-:Y:S02]  /*00e0*/  SHF.R.S32.HI R5, RZ, 0x1f, R0 ;  /* 0x0000001fff057819 */ /* 0x000fe40000011400 */
[----:B------:R-:W-:Y:S02]  /*00f0*/  ISETP.GE.AND P0, PT, R0, 0x100, PT ;  /* 0x000001000000780c */ /* 0x000fe40003f06270 */
[----:B------:R-:W-:Y:S02]  /*0100*/  LEA.HI R5, R5, R0, RZ, 0x2 ;  /* 0x0000000005057211 */ /* 0x000fe400078f10ff */
[----:B------:R-:W-:-:S03]  /*0110*/  LEA.HI R7, R7, R4, RZ, 0x2 ;  /* 0x0000000407077211 */ /* 0x000fc600078f10ff */
[----:B------:R-:W-:Y:S01]  /*0120*/  IMAD.SHL.U32 R6, R5, 0x4, RZ ;  /* 0x0000000405067824 */ /* 0x000fe200078e00ff */
[----:B------:R-:W-:Y:S02]  /*0130*/  LOP3.LUT R7, R7, 0x7ffffffc, RZ, 0xc0, !PT ;  /* 0x7ffffffc07077812 */ /* 0x000fe400078ec0ff */
[----:B------:R-:W-:Y:S02]  /*0140*/  LOP3.LUT R5, R5, 0x7ffffffc, RZ, 0xc0, !PT ;  /* 0x7ffffffc05057812 */ /* 0x000fe400078ec0ff */
[----:B------:R-:W-:Y:S01]  /*0150*/  LOP3.LUT R9, R6, 0xfffffff0, RZ, 0xc0, !PT ;  /* 0xfffffff006097812 */ /* 0x000fe200078ec0ff */
[----:B------:R-:W-:Y:S02]  /*0160*/  IMAD.IADD R7, R4, 0x1, -R7 ;  /* 0x0000000104077824 */ /* 0x000fe400078e0a07 */
[----:B------:R-:W-:Y:S02]  /*0170*/  IMAD.IADD R8, R0, 0x1, -R5 ;  /* 0x0000000100087824 */ /* 0x000fe400078e0a05 */
[--C-:B------:R-:W-:Y:S01]  /*0180*/  IMAD R17, R7, 0x2, R9.reuse ;  /* 0x0000000207117824 */ /* 0x100fe200078e0209 */
[----:B------:R-:W-:Y:S01]  /*0190*/  CS2R R6, SRZ ;  /* 0x0000000000067805 */ /* 0x000fe2000001ff00 */
[----:B------:R-:W-:-:S02]  /*01a0*/  IMAD R9, R8, 0x2, R9 ;  /* 0x0000000208097824 */ /* 0x000fc400078e0209 */
[----:B-1----:R-:W-:-:S04]  /*01b0*/  IMAD.WIDE R4, R17, 0x4, R2 ;  /* 0x0000000411047825 */ /* 0x002fc800078e0202 */
[----:B------:R-:W-:Y:S01]  /*01c0*/  VIADD R15, R17, 0x8 ;  /* 0x00000008110f7836 */ /* 0x000fe20000000000 */
[----:B------:R-:W2:Y:S01]  /*01d0*/  @!P0 LDG.E.EL R6, desc[UR4][R4.64] ;  /* 0x0000000404068981 */ /* 0x000ea2000c2e1900 */
[----:B------:R-:W-:-:S03]  /*01e0*/  IMAD.WIDE R10, R9, 0x4, R2 ;  /* 0x00000004090a7825 */ /* 0x000fc600078e0202 */
[----:B------:R1:W2:Y:S01]  /*01f0*/  @!P0 LDG.E.EL R7, desc[UR4][R4.64+0x4] ;  /* 0x0000040404078981 */ /* 0x0002a2000c2e1900 */
[----:B------:R-:W-:Y:S02]  /*0200*/  IMAD.MOV.U32 R8, RZ, RZ, RZ ;  /* 0x000000ffff087224 */ /* 0x000fe400078e00ff */
[--C-:B------:R-:W-:Y:S01]  /*0210*/  IMAD.WIDE R14, R15, 0x4, R2.reuse ;  /* 0x000000040f0e7825 */ /* 0x100fe200078e0202 */
[----:B------:R-:W3:Y:S03]  /*0220*/  @!P0 LDG.E.EL R18, desc[UR4][R10.64] ;  /* 0x000000040a128981 */ /* 0x000ee6000c2e1900 */
[----:B------:R-:W-:Y:S01]  /*0230*/  VIADD R13, R9, 0x8 ;  /* 0x00000008090d7836 */ /* 0x000fe20000000000 */
[----:B------:R-:W3:Y:S03]  /*0240*/  @!P0 LDG.E.EL R20, desc[UR4][R10.64+0x4] ;  /* 0x000004040a148981 */ /* 0x000ee6000c2e1900 */
[----:B------:R-:W-:Y:S01]  /*0250*/  IMAD.WIDE R12, R13, 0x4, R2 ;  /* 0x000000040d0c7825 */ /* 0x000fe200078e0202 */
[----:B------:R-:W4:Y:S03]  /*0260*/  @!P0 LDG.E.EL R8, desc[UR4][R14.64] ;  /* 0x000000040e088981 */ /* 0x000f26000c2e1900 */
[----:B------:R-:W-:Y:S01]  /*0270*/  VIADD R9, R9, 0x9 ;  /* 0x0000000909097836 */ /* 0x000fe20000000000 */
[----:B------:R-:W5:Y:S01]  /*0280*/  @!P0 LDG.E.EL R19, desc[UR4][R12.64] ;  /* 0x000000040c138981 */ /* 0x000f62000c2e1900 */
[----:B-1----:R-:W-:-:S02]  /*0290*/  IMAD.MOV.U32 R4, RZ, RZ, RZ ;  /* 0x000000ffff047224 */ /* 0x002fc400078e00ff */
[----:B------:R-:W-:Y:S02]  /*02a0*/  VIADD R5, R17, 0x9 ;  /* 0x0000000911057836 */ /* 0x000fe40000000000 */
[----:B------:R-:W-:-:S04]  /*02b0*/  IMAD.WIDE R16, R9, 0x4, R2 ;  /* 0x0000000409107825 */ /* 0x000fc800078e0202 */
[----:B------:R-:W-:Y:S01]  /*02c0*/  IMAD.WIDE R2, R5, 0x4, R2 ;  /* 0x0000000405027825 */ /* 0x000fe200078e0202 */
[----:B------:R-:W5:Y:S03]  /*02d0*/  @!P0 LDG.E.EL R4, desc[UR4][R16.64] ;  /* 0x0000000410048981 */ /* 0x000f66000c2e1900 */
[----:B------:R-:W-:-:S06]  /*02e0*/  IMAD.MOV.U32 R5, RZ, RZ, RZ ;  /* 0x000000ffff057224 */ /* 0x000fcc00078e00ff */
[----:B------:R1:W5:Y:S02]  /*02f0*/  @!P0 LDG.E.EL R5, desc[UR4][R2.64] ;  /* 0x0000000402058981 */ /* 0x000364000c2e1900 */
[----:B-1----:R-:W1:Y:S02]  /*0300*/  LDC.64 R2, c[0x0][0x218] ;  /* 0x00008600ff027b82 */ /* 0x002e640000000a00 */
[----:B-1----:R-:W-:Y:S01]  /*0310*/  IMAD.WIDE R2, R0, 0x4, R2 ;  /* 0x0000000400027825 */ /* 0x002fe200078e0202 */
[C---:B--2---:R-:W-:Y:S02]  /*0320*/  FSETP.GT.AND P4, PT, R7.reuse, R6, PT ;  /* 0x000000060700720b */ /* 0x044fe40003f84000 */
[----:B------:R-:W-:Y:S02]  /*0330*/  FSETP.NAN.AND P2, PT, R7, R7, PT ;  /* 0x000000070700720b */ /* 0x000fe40003f48000 */
[----:B---3--:R-:W-:Y:S02]  /*0340*/  FSETP.GT.AND P5, PT, R20, R18, PT ;  /* 0x000000121400720b */ /* 0x008fe40003fa4000 */
[----:B----4-:R-:W-:-:S07]  /*0350*/  FSETP.NAN.AND P1, PT, R8, R8, PT ;  /* 0x000000080800720b */ /* 0x010fce0003f28000 */
[----:B------:R-:W-:Y:S02]  /*0360*/  @!P4 SEL R7, R7, R6, P2 ;  /* 0x000000060707c207 */ /* 0x000fe40001000000 */
[----:B-----5:R-:W-:Y:S02]  /*0370*/  FSETP.NAN.AND P6, PT, R19, R19, PT ;  /* 0x000000131300720b */ /* 0x020fe40003fc8000 */
[C---:B------:R-:W-:Y:S02]  /*0380*/  FSETP.NAN.AND P2, PT, R20.reuse, R20, PT ;  /* 0x000000141400720b */ /* 0x040fe40003f48000 */
[----:B------:R-:W-:Y:S02]  /*0390*/  FSETP.GEU.AND P3, PT, R7, R8, PT ;  /* 0x000000080700720b */ /* 0x000fe40003f6e000 */
[----:B------:R-:W-:Y:S02]  /*03a0*/  @!P5 SEL R20, R20, R18, P2 ;  /* 0x000000121414d207 */ /* 0x000fe40001000000 */
[----:B------:R-:W-:-:S02]  /*03b0*/  @!P1 SEL R8, R8, R7, !P3 ;  /* 0x0000000708089207 */ /* 0x000fc40005800000 */
[----:B------:R-:W-:Y:S02]  /*03c0*/  FSETP.NAN.AND P1, PT, R4, R4, PT ;  /* 0x000000040400720b */ /* 0x000fe40003f28000 */
[----:B------:R-:W-:-:S04]  /*03d0*/  FSETP.GEU.AND P2, PT, R20, R19, PT ;  /* 0x000000131400720b */ /* 0x000fc80003f4e000 */
[----:B------:R-:W-:Y:S02]  /*03e0*/  @!P6 SEL R19, R19, R20, !P2 ;  /* 0x000000141313e207 */ /* 0x000fe40005000000 */
[----:B------:R-:W-:Y:S02]  /*03f0*/  FSETP.NAN.AND P6, PT, R5, R5, PT ;  /* 0x000000050500720b */ /* 0x000fe40003fc8000 */
[----:B------:R-:W-:Y:S02]  /*0400*/  SEL R6, RZ, 0x1, !P5 ;  /* 0x00000001ff067807 */ /* 0x000fe40006800000 */
[----:B------:R-:W-:Y:S02]  /*0410*/  FSETP.GEU.AND P5, PT, R19, R4, PT ;  /* 0x000000041300720b */ /* 0x000fe40003fae000 */
[----:B------:R-:W-:Y:S02]  /*0420*/  SEL R7, RZ, 0x1, !P4 ;  /* 0x00000001ff077807 */ /* 0x000fe40006000000 */
[----:B------:R-:W-:-:S02]  /*0430*/  @!P1 SEL R4, R4, R19, !P5 ;  /* 0x0000001304049207 */ /* 0x000fc40006800000 */
[----:B------:R-:W-:Y:S02]  /*0440*/  FSETP.GEU.AND P1, PT, R8, R5, PT ;  /* 0x000000050800720b */ /* 0x000fe40003f2e000 */
[----:B------:R-:W-:Y:S02]  /*0450*/  SEL R9, R6, 0x2, P2 ;  /* 0x0000000206097807 */ /* 0x000fe40001000000 */
[----:B------:R-:W-:Y:S02]  /*0460*/  SEL R7, R7, 0x2, P3 ;  /* 0x0000000207077807 */ /* 0x000fe40001800000 */
[----:B------:R-:W-:Y:S02]  /*0470*/  @!P6 SEL R5, R5, R8, !P1 ;  /* 0x000000080505e207 */ /* 0x000fe40004800000 */
[----:B------:R-:W-:Y:S02]  /*0480*/  IADD3 R6, P2, R0, UR6, RZ ;  /* 0x0000000600067c10 */ /* 0x000fe4000ff5e0ff */
[----:B------:R-:W-:-:S02]  /*0490*/  SEL R9, R9, 0x3, P5 ;  /* 0x0000000309097807 */ /* 0x000fc40002800000 */
[----:B------:R-:W-:Y:S01]  /*04a0*/  SEL R8, R7, 0x3, P1 ;  /* 0x0000000307087807 */ /* 0x000fe20000800000 */
[----:B------:R1:W-:Y:S01]  /*04b0*/  @!P0 STG.E.64 desc[UR4][R2.64], R4 ;  /* 0x0000000402008986 */ /* 0x0003e2000c101b04 */
[----:B------:R-:W-:-:S03]  /*04c0*/  LEA.HI.X.SX32 R7, R0, UR7, 0x1, P2 ;  /* 0x0000000700077c11 */ /* 0x000fc600090f0eff */
[----:B------:R-:W-:Y:S01]  /*04d0*/  IMAD R9, R8, 0x100, R9 ;  /* 0x0000010008097824 */ /* 0x000fe200078e0209 */
[----:B------:R-:W-:Y:S06]  /*04e0*/  @P0 EXIT ;  /* 0x000000000000094d */ /* 0x000fec0003800000 */
[----:B------:R-:W-:Y:S01]  /*04f0*/  STG.E.U16 desc[UR4][R6.64], R9 ;  /* 0x0000000906007986 */ /* 0x000fe2000c101504 */
[----:B------:R-:W-:Y:S05]  /*0500*/  EXIT ;  /* 0x000000000000794d */ /* 0x000fea0003800000 */
.L_x_0:
[----:B------:R-:W-:-:S00]  /*0510*/  BRA `(.L_x_0) ;  /* 0xfffffffc00fc7947 */ /* 0x000fc0000383ffff */
[----:B------:R-:W-:-:S00]  /*0520*/  NOP ;  /* 0x0000000000007918 */ /* 0x000fc00000000000 */
        /* <DEDUP_REMOVED lines=13> */
.L_x_1:


//--------------------- .nv.constant0.triton_poi_fused_max_pool2d_with_indices_11 --------------------------
	.section	.nv.constant0.triton_poi_fused_max_pool2d_with_indices_11,"a",@progbits
	.sectionflags	@""
	.align	4
.nv.constant0.triton_poi_fused_max_pool2d_with_indices_11:
	.zero		556
